//
// Generated by NVIDIA NVVM Compiler
//
// Compiler Build ID: CL-36424714
// Cuda compilation tools, release 13.0, V13.0.88
// Based on NVVM 20.0.0
//

.version 9.0
.target sm_100
.address_size 64

	// .globl	_ZN3cub18CUB_300001_SM_10006detail11EmptyKernelIvEEvv
.global .align 1 .b8 _ZN41_INTERNAL_5a3268b7_4_k_cu_dcf02218_1412304cuda3std3__45__cpo5beginE[1];
.global .align 1 .b8 _ZN41_INTERNAL_5a3268b7_4_k_cu_dcf02218_1412304cuda3std3__45__cpo3endE[1];
.global .align 1 .b8 _ZN41_INTERNAL_5a3268b7_4_k_cu_dcf02218_1412304cuda3std3__45__cpo6cbeginE[1];
.global .align 1 .b8 _ZN41_INTERNAL_5a3268b7_4_k_cu_dcf02218_1412304cuda3std3__45__cpo4cendE[1];
.global .align 1 .b8 _ZN41_INTERNAL_5a3268b7_4_k_cu_dcf02218_1412304cuda3std3__45__cpo6rbeginE[1];
.global .align 1 .b8 _ZN41_INTERNAL_5a3268b7_4_k_cu_dcf02218_1412304cuda3std3__45__cpo4rendE[1];
.global .align 1 .b8 _ZN41_INTERNAL_5a3268b7_4_k_cu_dcf02218_1412304cuda3std3__45__cpo7crbeginE[1];
.global .align 1 .b8 _ZN41_INTERNAL_5a3268b7_4_k_cu_dcf02218_1412304cuda3std3__45__cpo5crendE[1];
.global .align 1 .b8 _ZN41_INTERNAL_5a3268b7_4_k_cu_dcf02218_1412304cuda3std3__443_GLOBAL__N__5a3268b7_4_k_cu_dcf02218_1412306ignoreE[1];
.global .align 1 .b8 _ZN41_INTERNAL_5a3268b7_4_k_cu_dcf02218_1412304cuda3std3__419piecewise_constructE[1];
.global .align 1 .b8 _ZN41_INTERNAL_5a3268b7_4_k_cu_dcf02218_1412304cuda3std3__48in_placeE[1];
.global .align 1 .b8 _ZN41_INTERNAL_5a3268b7_4_k_cu_dcf02218_1412304cuda3std3__420unreachable_sentinelE[1];
.global .align 1 .b8 _ZN41_INTERNAL_5a3268b7_4_k_cu_dcf02218_1412304cuda3std3__47nulloptE[1];
.global .align 1 .b8 _ZN41_INTERNAL_5a3268b7_4_k_cu_dcf02218_1412304cuda3std3__48unexpectE[1];
.global .align 1 .b8 _ZN41_INTERNAL_5a3268b7_4_k_cu_dcf02218_1412304cuda3std6ranges3__45__cpo4swapE[1];
.global .align 1 .b8 _ZN41_INTERNAL_5a3268b7_4_k_cu_dcf02218_1412304cuda3std6ranges3__45__cpo9iter_moveE[1];
.global .align 1 .b8 _ZN41_INTERNAL_5a3268b7_4_k_cu_dcf02218_1412304cuda3std6ranges3__45__cpo5beginE[1];
.global .align 1 .b8 _ZN41_INTERNAL_5a3268b7_4_k_cu_dcf02218_1412304cuda3std6ranges3__45__cpo3endE[1];
.global .align 1 .b8 _ZN41_INTERNAL_5a3268b7_4_k_cu_dcf02218_1412304cuda3std6ranges3__45__cpo6cbeginE[1];
.global .align 1 .b8 _ZN41_INTERNAL_5a3268b7_4_k_cu_dcf02218_1412304cuda3std6ranges3__45__cpo4cendE[1];
.global .align 1 .b8 _ZN41_INTERNAL_5a3268b7_4_k_cu_dcf02218_1412304cuda3std6ranges3__45__cpo7advanceE[1];
.global .align 1 .b8 _ZN41_INTERNAL_5a3268b7_4_k_cu_dcf02218_1412304cuda3std6ranges3__45__cpo9iter_swapE[1];
.global .align 1 .b8 _ZN41_INTERNAL_5a3268b7_4_k_cu_dcf02218_1412304cuda3std6ranges3__45__cpo4nextE[1];
.global .align 1 .b8 _ZN41_INTERNAL_5a3268b7_4_k_cu_dcf02218_1412304cuda3std6ranges3__45__cpo4prevE[1];
.global .align 1 .b8 _ZN41_INTERNAL_5a3268b7_4_k_cu_dcf02218_1412304cuda3std6ranges3__45__cpo4dataE[1];
.global .align 1 .b8 _ZN41_INTERNAL_5a3268b7_4_k_cu_dcf02218_1412304cuda3std6ranges3__45__cpo5cdataE[1];
.global .align 1 .b8 _ZN41_INTERNAL_5a3268b7_4_k_cu_dcf02218_1412304cuda3std6ranges3__45__cpo4sizeE[1];
.global .align 1 .b8 _ZN41_INTERNAL_5a3268b7_4_k_cu_dcf02218_1412304cuda3std6ranges3__45__cpo5ssizeE[1];
.global .align 1 .b8 _ZN41_INTERNAL_5a3268b7_4_k_cu_dcf02218_1412304cuda3std6ranges3__45__cpo8distanceE[1];
.global .align 1 .b8 _ZN41_INTERNAL_5a3268b7_4_k_cu_dcf02218_1412306thrust24THRUST_300001_SM_1000_NS8cuda_cub3parE[1];
.global .align 1 .b8 _ZN41_INTERNAL_5a3268b7_4_k_cu_dcf02218_1412306thrust24THRUST_300001_SM_1000_NS8cuda_cub10par_nosyncE[1];
.global .align 1 .b8 _ZN41_INTERNAL_5a3268b7_4_k_cu_dcf02218_1412306thrust24THRUST_300001_SM_1000_NS6system6detail10sequential3seqE[1];
.global .align 1 .b8 _ZN41_INTERNAL_5a3268b7_4_k_cu_dcf02218_1412306thrust24THRUST_300001_SM_1000_NS12placeholders2_1E[1];
.global .align 1 .b8 _ZN41_INTERNAL_5a3268b7_4_k_cu_dcf02218_1412306thrust24THRUST_300001_SM_1000_NS12placeholders2_2E[1];
.global .align 1 .b8 _ZN41_INTERNAL_5a3268b7_4_k_cu_dcf02218_1412306thrust24THRUST_300001_SM_1000_NS12placeholders2_3E[1];
.global .align 1 .b8 _ZN41_INTERNAL_5a3268b7_4_k_cu_dcf02218_1412306thrust24THRUST_300001_SM_1000_NS12placeholders2_4E[1];
.global .align 1 .b8 _ZN41_INTERNAL_5a3268b7_4_k_cu_dcf02218_1412306thrust24THRUST_300001_SM_1000_NS12placeholders2_5E[1];
.global .align 1 .b8 _ZN41_INTERNAL_5a3268b7_4_k_cu_dcf02218_1412306thrust24THRUST_300001_SM_1000_NS12placeholders2_6E[1];
.global .align 1 .b8 _ZN41_INTERNAL_5a3268b7_4_k_cu_dcf02218_1412306thrust24THRUST_300001_SM_1000_NS12placeholders2_7E[1];
.global .align 1 .b8 _ZN41_INTERNAL_5a3268b7_4_k_cu_dcf02218_1412306thrust24THRUST_300001_SM_1000_NS12placeholders2_8E[1];
.global .align 1 .b8 _ZN41_INTERNAL_5a3268b7_4_k_cu_dcf02218_1412306thrust24THRUST_300001_SM_1000_NS12placeholders2_9E[1];
.global .align 1 .b8 _ZN41_INTERNAL_5a3268b7_4_k_cu_dcf02218_1412306thrust24THRUST_300001_SM_1000_NS12placeholders3_10E[1];
.global .align 1 .b8 _ZN41_INTERNAL_5a3268b7_4_k_cu_dcf02218_1412306thrust24THRUST_300001_SM_1000_NS3seqE[1];

.visible .entry _ZN3cub18CUB_300001_SM_10006detail11EmptyKernelIvEEvv()
{


	ret;

}


// ===== COMPILED SASS (sm_100) =====

	.target	sm_100

	.elftype	@"ET_EXEC"


//--------------------- .note.nv.tkinfo           --------------------------
	.section	.note.nv.tkinfo,"",@"SHT_NOTE"
	.sectionflags	@"SHF_NOTE_NV_TKINFO"
	.tkinfo
        /*0018*/ 	.word	0x00000002
        /*0030*/ 	.string	""
        /*0030*/ 	.string	"ptxas"
        /*0030*/ 	.string	"Cuda compilation tools, release 13.0, V13.0.88"
        /*0030*/ 	.string	"Build cuda_13.0.r13.0/compiler.36424714_0"
        /*0030*/ 	.string	"-arch sm_100 -m 64 "



//--------------------- .note.nv.cuinfo           --------------------------
	.section	.note.nv.cuinfo,"",@"SHT_NOTE"
	.sectionflags	@"SHF_NOTE_NV_CUINFO"
        /*0018*/ 	.short	0x0002
        /*001a*/ 	.short	0x0064
        /*001c*/ 	.short	0x0082
	.zero		2


//--------------------- .nv.info                  --------------------------
	.section	.nv.info,"",@"SHT_CUDA_INFO"
	.align	4


	//----- nvinfo : EIATTR_REGCOUNT
	.align		4
        /*0000*/ 	.byte	0x04, 0x2f
        /*0002*/ 	.short	(.L_44 - .L_43)
	.align		4
.L_43:
        /*0004*/ 	.word	index@(_ZN3cub18CUB_300001_SM_10006detail11EmptyKernelIvEEvv)
        /*0008*/ 	.word	0x00000004


	//----- nvinfo : EIATTR_FRAME_SIZE
	.align		4
.L_44:
        /*000c*/ 	.byte	0x04, 0x11
        /*000e*/ 	.short	(.L_46 - .L_45)
	.align		4
.L_45:
        /*0010*/ 	.word	index@(_ZN3cub18CUB_300001_SM_10006detail11EmptyKernelIvEEvv)
        /*0014*/ 	.word	0x00000000


	//----- nvinfo : EIATTR_MIN_STACK_SIZE
	.align		4
.L_46:
        /*0018*/ 	.byte	0x04, 0x12
        /*001a*/ 	.short	(.L_48 - .L_47)
	.align		4
.L_47:
        /*001c*/ 	.word	index@(_ZN3cub18CUB_300001_SM_10006detail11EmptyKernelIvEEvv)
        /*0020*/ 	.word	0x00000000
.L_48:


//--------------------- .nv.compat                --------------------------
	.section	.nv.compat,"",@"SHT_CUDA_COMPAT_INFO"
	.align	4
        /*0000*/ 	.byte	0x02, 0x09, 0x00, 0x00, 0x02, 0x02, 0x01, 0x00, 0x02, 0x05, 0x05, 0x00, 0x03, 0x07, 0x01, 0x01
        /*0010*/ 	.byte	0x02, 0x03, 0x00, 0x00, 0x02, 0x06, 0x01, 0x00, 0x04, 0x0b, 0x08, 0x00, 0x09, 0x00, 0x00, 0x00
        /*0020*/ 	.byte	0x00, 0x00, 0x00, 0x00


//--------------------- .nv.info._ZN3cub18CUB_300001_SM_10006detail11EmptyKernelIvEEvv --------------------------
	.section	.nv.info._ZN3cub18CUB_300001_SM_10006detail11EmptyKernelIvEEvv,"",@"SHT_CUDA_INFO"
	.sectionflags	@""
	.align	4


	//----- nvinfo : EIATTR_CUDA_API_VERSION
	.align		4
        /*0000*/ 	.byte	0x04, 0x37
        /*0002*/ 	.short	(.L_50 - .L_49)
.L_49:
        /*0004*/ 	.word	0x00000082


	//----- nvinfo : EIATTR_SPARSE_MMA_MASK
	.align		4
.L_50:
        /*0008*/ 	.byte	0x03, 0x50
        /*000a*/ 	.short	0x0000


	//----- nvinfo : EIATTR_MAXREG_COUNT
	.align		4
        /*000c*/ 	.byte	0x03, 0x1b
        /*000e*/ 	.short	0x00ff


	//----- nvinfo : EIATTR_MERCURY_ISA_VERSION
	.align		4
        /*0010*/ 	.byte	0x03, 0x5f
        /*0012*/ 	.short	0x0101


	//----- nvinfo : EIATTR_VRC_CTA_INIT_COUNT
	.align		4
        /*0014*/ 	.byte	0x02, 0x4a
	.zero		1
	.zero		1


	//----- nvinfo : EIATTR_EXIT_INSTR_OFFSETS
	.align		4
        /*0018*/ 	.byte	0x04, 0x1c
        /*001a*/ 	.short	(.L_52 - .L_51)


	//   ....[0]....
.L_51:
        /*001c*/ 	.word	0x00000010


	//----- nvinfo : EIATTR_SW_WAR
	.align		4
.L_52:
        /*0020*/ 	.byte	0x04, 0x36
        /*0022*/ 	.short	(.L_54 - .L_53)
.L_53:
        /*0024*/ 	.word	0x00000008
.L_54:


//--------------------- .nv.callgraph             --------------------------
	.section	.nv.callgraph,"",@"SHT_CUDA_CALLGRAPH"
	.align	4
	.sectionentsize	8
	.align		4
        /*0000*/ 	.word	0x00000000
	.align		4
        /*0004*/ 	.word	0xffffffff
	.align		4
        /*0008*/ 	.word	0x00000000
	.align		4
        /*000c*/ 	.word	0xfffffffe
	.align		4
        /*0010*/ 	.word	0x00000000
	.align		4
        /*0014*/ 	.word	0xfffffffd
	.align		4
        /*0018*/ 	.word	0x00000000
	.align		4
        /*001c*/ 	.word	0xfffffffc


//--------------------- .nv.constant4             --------------------------
	.section	.nv.constant4,"a",@progbits
	.align	8
	.align		8
.nv.constant4:
        /*0000*/ 	.dword	_ZN41_INTERNAL_5a3268b7_4_k_cu_dcf02218_1414904cuda3std3__45__cpo5beginE
	.align		8
        /*0008*/ 	.dword	_ZN41_INTERNAL_5a3268b7_4_k_cu_dcf02218_1414904cuda3std3__45__cpo3endE
	.align		8
        /*0010*/ 	.dword	_ZN41_INTERNAL_5a3268b7_4_k_cu_dcf02218_1414904cuda3std3__45__cpo6cbeginE
	.align		8
        /*0018*/ 	.dword	_ZN41_INTERNAL_5a3268b7_4_k_cu_dcf02218_1414904cuda3std3__45__cpo4cendE
	.align		8
        /*0020*/ 	.dword	_ZN41_INTERNAL_5a3268b7_4_k_cu_dcf02218_1414904cuda3std3__45__cpo6rbeginE
	.align		8
        /*0028*/ 	.dword	_ZN41_INTERNAL_5a3268b7_4_k_cu_dcf02218_1414904cuda3std3__45__cpo4rendE
	.align		8
        /*0030*/ 	.dword	_ZN41_INTERNAL_5a3268b7_4_k_cu_dcf02218_1414904cuda3std3__45__cpo7crbeginE
	.align		8
        /*0038*/ 	.dword	_ZN41_INTERNAL_5a3268b7_4_k_cu_dcf02218_1414904cuda3std3__45__cpo5crendE
	.align		8
        /*0040*/ 	.dword	_ZN41_INTERNAL_5a3268b7_4_k_cu_dcf02218_1414904cuda3std3__443_GLOBAL__N__5a3268b7_4_k_cu_dcf02218_1414906ignoreE
	.align		8
        /*0048*/ 	.dword	_ZN41_INTERNAL_5a3268b7_4_k_cu_dcf02218_1414904cuda3std3__419piecewise_constructE
	.align		8
        /*0050*/ 	.dword	_ZN41_INTERNAL_5a3268b7_4_k_cu_dcf02218_1414904cuda3std3__48in_placeE
	.align		8
        /*0058*/ 	.dword	_ZN41_INTERNAL_5a3268b7_4_k_cu_dcf02218_1414904cuda3std3__420unreachable_sentinelE
	.align		8
        /*0060*/ 	.dword	_ZN41_INTERNAL_5a3268b7_4_k_cu_dcf02218_1414904cuda3std3__47nulloptE
	.align		8
        /*0068*/ 	.dword	_ZN41_INTERNAL_5a3268b7_4_k_cu_dcf02218_1414904cuda3std3__48unexpectE
	.align		8
        /*0070*/ 	.dword	_ZN41_INTERNAL_5a3268b7_4_k_cu_dcf02218_1414904cuda3std6ranges3__45__cpo4swapE
	.align		8
        /*0078*/ 	.dword	_ZN41_INTERNAL_5a3268b7_4_k_cu_dcf02218_1414904cuda3std6ranges3__45__cpo9iter_moveE
	.align		8
        /*0080*/ 	.dword	_ZN41_INTERNAL_5a3268b7_4_k_cu_dcf02218_1414904cuda3std6ranges3__45__cpo5beginE
	.align		8
        /*0088*/ 	.dword	_ZN41_INTERNAL_5a3268b7_4_k_cu_dcf02218_1414904cuda3std6ranges3__45__cpo3endE
	.align		8
        /*0090*/ 	.dword	_ZN41_INTERNAL_5a3268b7_4_k_cu_dcf02218_1414904cuda3std6ranges3__45__cpo6cbeginE
	.align		8
        /*0098*/ 	.dword	_ZN41_INTERNAL_5a3268b7_4_k_cu_dcf02218_1414904cuda3std6ranges3__45__cpo4cendE
	.align		8
        /*00a0*/ 	.dword	_ZN41_INTERNAL_5a3268b7_4_k_cu_dcf02218_1414904cuda3std6ranges3__45__cpo7advanceE
	.align		8
        /*00a8*/ 	.dword	_ZN41_INTERNAL_5a3268b7_4_k_cu_dcf02218_1414904cuda3std6ranges3__45__cpo9iter_swapE
	.align		8
        /*00b0*/ 	.dword	_ZN41_INTERNAL_5a3268b7_4_k_cu_dcf02218_1414904cuda3std6ranges3__45__cpo4nextE
	.align		8
        /*00b8*/ 	.dword	_ZN41_INTERNAL_5a3268b7_4_k_cu_dcf02218_1414904cuda3std6ranges3__45__cpo4prevE
	.align		8
        /*00c0*/ 	.dword	_ZN41_INTERNAL_5a3268b7_4_k_cu_dcf02218_1414904cuda3std6ranges3__45__cpo4dataE
	.align		8
        /*00c8*/ 	.dword	_ZN41_INTERNAL_5a3268b7_4_k_cu_dcf02218_1414904cuda3std6ranges3__45__cpo5cdataE
	.align		8
        /*00d0*/ 	.dword	_ZN41_INTERNAL_5a3268b7_4_k_cu_dcf02218_1414904cuda3std6ranges3__45__cpo4sizeE
	.align		8
        /*00d8*/ 	.dword	_ZN41_INTERNAL_5a3268b7_4_k_cu_dcf02218_1414904cuda3std6ranges3__45__cpo5ssizeE
	.align		8
        /*00e0*/ 	.dword	_ZN41_INTERNAL_5a3268b7_4_k_cu_dcf02218_1414904cuda3std6ranges3__45__cpo8distanceE
	.align		8
        /*00e8*/ 	.dword	_ZN41_INTERNAL_5a3268b7_4_k_cu_dcf02218_1414906thrust24THRUST_300001_SM_1000_NS8cuda_cub3parE
	.align		8
        /*00f0*/ 	.dword	_ZN41_INTERNAL_5a3268b7_4_k_cu_dcf02218_1414906thrust24THRUST_300001_SM_1000_NS8cuda_cub10par_nosyncE
	.align		8
        /*00f8*/ 	.dword	_ZN41_INTERNAL_5a3268b7_4_k_cu_dcf02218_1414906thrust24THRUST_300001_SM_1000_NS6system6detail10sequential3seqE
	.align		8
        /*0100*/ 	.dword	_ZN41_INTERNAL_5a3268b7_4_k_cu_dcf02218_1414906thrust24THRUST_300001_SM_1000_NS12placeholders2_1E
	.align		8
        /*0108*/ 	.dword	_ZN41_INTERNAL_5a3268b7_4_k_cu_dcf02218_1414906thrust24THRUST_300001_SM_1000_NS12placeholders2_2E
	.align		8
        /*0110*/ 	.dword	_ZN41_INTERNAL_5a3268b7_4_k_cu_dcf02218_1414906thrust24THRUST_300001_SM_1000_NS12placeholders2_3E
	.align		8
        /*0118*/ 	.dword	_ZN41_INTERNAL_5a3268b7_4_k_cu_dcf02218_1414906thrust24THRUST_300001_SM_1000_NS12placeholders2_4E
	.align		8
        /*0120*/ 	.dword	_ZN41_INTERNAL_5a3268b7_4_k_cu_dcf02218_1414906thrust24THRUST_300001_SM_1000_NS12placeholders2_5E
	.align		8
        /*0128*/ 	.dword	_ZN41_INTERNAL_5a3268b7_4_k_cu_dcf02218_1414906thrust24THRUST_300001_SM_1000_NS12placeholders2_6E
	.align		8
        /*0130*/ 	.dword	_ZN41_INTERNAL_5a3268b7_4_k_cu_dcf02218_1414906thrust24THRUST_300001_SM_1000_NS12placeholders2_7E
	.align		8
        /*0138*/ 	.dword	_ZN41_INTERNAL_5a3268b7_4_k_cu_dcf02218_1414906thrust24THRUST_300001_SM_1000_NS12placeholders2_8E
	.align		8
        /*0140*/ 	.dword	_ZN41_INTERNAL_5a3268b7_4_k_cu_dcf02218_1414906thrust24THRUST_300001_SM_1000_NS12placeholders2_9E
	.align		8
        /*0148*/ 	.dword	_ZN41_INTERNAL_5a3268b7_4_k_cu_dcf02218_1414906thrust24THRUST_300001_SM_1000_NS12placeholders3_10E
	.align		8
        /*0150*/ 	.dword	_ZN41_INTERNAL_5a3268b7_4_k_cu_dcf02218_1414906thrust24THRUST_300001_SM_1000_NS3seqE


//--------------------- .text._ZN3cub18CUB_300001_SM_10006detail11EmptyKernelIvEEvv --------------------------
	.section	.text._ZN3cub18CUB_300001_SM_10006detail11EmptyKernelIvEEvv,"ax",@progbits
	.align	128
        .global         _ZN3cub18CUB_300001_SM_10006detail11EmptyKernelIvEEvv
        .type           _ZN3cub18CUB_300001_SM_10006detail11EmptyKernelIvEEvv,@function
        .size           _ZN3cub18CUB_300001_SM_10006detail11EmptyKernelIvEEvv,(.L_x_1 - _ZN3cub18CUB_300001_SM_10006detail11EmptyKernelIvEEvv)
        .other          _ZN3cub18CUB_300001_SM_10006detail11EmptyKernelIvEEvv,@"STO_CUDA_ENTRY STV_DEFAULT"
_ZN3cub18CUB_300001_SM_10006detail11EmptyKernelIvEEvv:
.text._ZN3cub18CUB_300001_SM_10006detail11EmptyKernelIvEEvv:
[----:B------:R-:W-:Y:S01]  /*0000*/  LDC R1, c[0x0][0x37c] ;  /* 0x0000df00ff017b82 */ /* 0x000fe20000000800 */
[----:B------:R-:W-:Y:S05]  /*0010*/  EXIT ;  /* 0x000000000000794d */ /* 0x000fea0003800000 */
.L_x_0:
[----:B------:R-:W-:-:S00]  /*0020*/  BRA `(.L_x_0) ;  /* 0xfffffffc00fc7947 */ /* 0x000fc0000383ffff */
[----:B------:R-:W-:-:S00]  /*0030*/  NOP ;  /* 0x0000000000007918 */ /* 0x000fc00000000000 */
        /* <DEDUP_REMOVED lines=12> */
.L_x_1:


//--------------------- .nv.shared.reserved.0     --------------------------
	.section	.nv.shared.reserved.0,"aw",@nobits
	.weak		__nv_reservedSMEM_offset_0_alias
	.size		__nv_reservedSMEM_offset_0_alias, 0, 64
	.other		__nv_reservedSMEM_offset_0_alias,@"STO_CUDA_RESERVED_SHARED STV_DEFAULT"
__nv_reservedSMEM_offset_0_alias:
	.zero		0
	.zero		64


//--------------------- .nv.global                --------------------------
	.section	.nv.global,"aw",@nobits
.nv.global:
	.type		_ZN41_INTERNAL_5a3268b7_4_k_cu_dcf02218_1414906thrust24THRUST_300001_SM_1000_NS3seqE,@object
	.size		_ZN41_INTERNAL_5a3268b7_4_k_cu_dcf02218_1414906thrust24THRUST_300001_SM_1000_NS3seqE,(_ZN41_INTERNAL_5a3268b7_4_k_cu_dcf02218_1414904cuda3std3__48in_placeE - _ZN41_INTERNAL_5a3268b7_4_k_cu_dcf02218_1414906thrust24THRUST_300001_SM_1000_NS3seqE)
_ZN41_INTERNAL_5a3268b7_4_k_cu_dcf02218_1414906thrust24THRUST_300001_SM_1000_NS3seqE:
	.zero		1
	.type		_ZN41_INTERNAL_5a3268b7_4_k_cu_dcf02218_1414904cuda3std3__48in_placeE,@object
	.size		_ZN41_INTERNAL_5a3268b7_4_k_cu_dcf02218_1414904cuda3std3__48in_placeE,(_ZN41_INTERNAL_5a3268b7_4_k_cu_dcf02218_1414904cuda3std6ranges3__45__cpo4sizeE - _ZN41_INTERNAL_5a3268b7_4_k_cu_dcf02218_1414904cuda3std3__48in_placeE)
_ZN41_INTERNAL_5a3268b7_4_k_cu_dcf02218_1414904cuda3std3__48in_placeE:
	.zero		1
	.type		_ZN41_INTERNAL_5a3268b7_4_k_cu_dcf02218_1414904cuda3std6ranges3__45__cpo4sizeE,@object
	.size		_ZN41_INTERNAL_5a3268b7_4_k_cu_dcf02218_1414904cuda3std6ranges3__45__cpo4sizeE,(_ZN41_INTERNAL_5a3268b7_4_k_cu_dcf02218_1414906thrust24THRUST_300001_SM_1000_NS12placeholders2_3E - _ZN41_INTERNAL_5a3268b7_4_k_cu_dcf02218_1414904cuda3std6ranges3__45__cpo4sizeE)
_ZN41_INTERNAL_5a3268b7_4_k_cu_dcf02218_1414904cuda3std6ranges3__45__cpo4sizeE:
	.zero		1
	.type		_ZN41_INTERNAL_5a3268b7_4_k_cu_dcf02218_1414906thrust24THRUST_300001_SM_1000_NS12placeholders2_3E,@object
	.size		_ZN41_INTERNAL_5a3268b7_4_k_cu_dcf02218_1414906thrust24THRUST_300001_SM_1000_NS12placeholders2_3E,(_ZN41_INTERNAL_5a3268b7_4_k_cu_dcf02218_1414904cuda3std3__45__cpo6cbeginE - _ZN41_INTERNAL_5a3268b7_4_k_cu_dcf02218_1414906thrust24THRUST_300001_SM_1000_NS12placeholders2_3E)
_ZN41_INTERNAL_5a3268b7_4_k_cu_dcf02218_1414906thrust24THRUST_300001_SM_1000_NS12placeholders2_3E:
	.zero		1
	.type		_ZN41_INTERNAL_5a3268b7_4_k_cu_dcf02218_1414904cuda3std3__45__cpo6cbeginE,@object
	.size		_ZN41_INTERNAL_5a3268b7_4_k_cu_dcf02218_1414904cuda3std3__45__cpo6cbeginE,(_ZN41_INTERNAL_5a3268b7_4_k_cu_dcf02218_1414904cuda3std6ranges3__45__cpo6cbeginE - _ZN41_INTERNAL_5a3268b7_4_k_cu_dcf02218_1414904cuda3std3__45__cpo6cbeginE)
_ZN41_INTERNAL_5a3268b7_4_k_cu_dcf02218_1414904cuda3std3__45__cpo6cbeginE:
	.zero		1
	.type		_ZN41_INTERNAL_5a3268b7_4_k_cu_dcf02218_1414904cuda3std6ranges3__45__cpo6cbeginE,@object
	.size		_ZN41_INTERNAL_5a3268b7_4_k_cu_dcf02218_1414904cuda3std6ranges3__45__cpo6cbeginE,(_ZN41_INTERNAL_5a3268b7_4_k_cu_dcf02218_1414906thrust24THRUST_300001_SM_1000_NS12placeholders2_7E - _ZN41_INTERNAL_5a3268b7_4_k_cu_dcf02218_1414904cuda3std6ranges3__45__cpo6cbeginE)
_ZN41_INTERNAL_5a3268b7_4_k_cu_dcf02218_1414904cuda3std6ranges3__45__cpo6cbeginE:
	.zero		1
	.type		_ZN41_INTERNAL_5a3268b7_4_k_cu_dcf02218_1414906thrust24THRUST_300001_SM_1000_NS12placeholders2_7E,@object
	.size		_ZN41_INTERNAL_5a3268b7_4_k_cu_dcf02218_1414906thrust24THRUST_300001_SM_1000_NS12placeholders2_7E,(_ZN41_INTERNAL_5a3268b7_4_k_cu_dcf02218_1414904cuda3std3__45__cpo7crbeginE - _ZN41_INTERNAL_5a3268b7_4_k_cu_dcf02218_1414906thrust24THRUST_300001_SM_1000_NS12placeholders2_7E)
_ZN41_INTERNAL_5a3268b7_4_k_cu_dcf02218_1414906thrust24THRUST_300001_SM_1000_NS12placeholders2_7E:
	.zero		1
	.type		_ZN41_INTERNAL_5a3268b7_4_k_cu_dcf02218_1414904cuda3std3__45__cpo7crbeginE,@object
	.size		_ZN41_INTERNAL_5a3268b7_4_k_cu_dcf02218_1414904cuda3std3__45__cpo7crbeginE,(_ZN41_INTERNAL_5a3268b7_4_k_cu_dcf02218_1414904cuda3std6ranges3__45__cpo4nextE - _ZN41_INTERNAL_5a3268b7_4_k_cu_dcf02218_1414904cuda3std3__45__cpo7crbeginE)
_ZN41_INTERNAL_5a3268b7_4_k_cu_dcf02218_1414904cuda3std3__45__cpo7crbeginE:
	.zero		1
	.type		_ZN41_INTERNAL_5a3268b7_4_k_cu_dcf02218_1414904cuda3std6ranges3__45__cpo4nextE,@object
	.size		_ZN41_INTERNAL_5a3268b7_4_k_cu_dcf02218_1414904cuda3std6ranges3__45__cpo4nextE,(_ZN41_INTERNAL_5a3268b7_4_k_cu_dcf02218_1414904cuda3std6ranges3__45__cpo4swapE - _ZN41_INTERNAL_5a3268b7_4_k_cu_dcf02218_1414904cuda3std6ranges3__45__cpo4nextE)
_ZN41_INTERNAL_5a3268b7_4_k_cu_dcf02218_1414904cuda3std6ranges3__45__cpo4nextE:
	.zero		1
	.type		_ZN41_INTERNAL_5a3268b7_4_k_cu_dcf02218_1414904cuda3std6ranges3__45__cpo4swapE,@object
	.size		_ZN41_INTERNAL_5a3268b7_4_k_cu_dcf02218_1414904cuda3std6ranges3__45__cpo4swapE,(_ZN41_INTERNAL_5a3268b7_4_k_cu_dcf02218_1414906thrust24THRUST_300001_SM_1000_NS8cuda_cub10par_nosyncE - _ZN41_INTERNAL_5a3268b7_4_k_cu_dcf02218_1414904cuda3std6ranges3__45__cpo4swapE)
_ZN41_INTERNAL_5a3268b7_4_k_cu_dcf02218_1414904cuda3std6ranges3__45__cpo4swapE:
	.zero		1
	.type		_ZN41_INTERNAL_5a3268b7_4_k_cu_dcf02218_1414906thrust24THRUST_300001_SM_1000_NS8cuda_cub10par_nosyncE,@object
	.size		_ZN41_INTERNAL_5a3268b7_4_k_cu_dcf02218_1414906thrust24THRUST_300001_SM_1000_NS8cuda_cub10par_nosyncE,(_ZN41_INTERNAL_5a3268b7_4_k_cu_dcf02218_1414906thrust24THRUST_300001_SM_1000_NS12placeholders2_9E - _ZN41_INTERNAL_5a3268b7_4_k_cu_dcf02218_1414906thrust24THRUST_300001_SM_1000_NS8cuda_cub10par_nosyncE)
_ZN41_INTERNAL_5a3268b7_4_k_cu_dcf02218_1414906thrust24THRUST_300001_SM_1000_NS8cuda_cub10par_nosyncE:
	.zero		1
	.type		_ZN41_INTERNAL_5a3268b7_4_k_cu_dcf02218_1414906thrust24THRUST_300001_SM_1000_NS12placeholders2_9E,@object
	.size		_ZN41_INTERNAL_5a3268b7_4_k_cu_dcf02218_1414906thrust24THRUST_300001_SM_1000_NS12placeholders2_9E,(_ZN41_INTERNAL_5a3268b7_4_k_cu_dcf02218_1414904cuda3std3__443_GLOBAL__N__5a3268b7_4_k_cu_dcf02218_1414906ignoreE - _ZN41_INTERNAL_5a3268b7_4_k_cu_dcf02218_1414906thrust24THRUST_300001_SM_1000_NS12placeholders2_9E)
_ZN41_INTERNAL_5a3268b7_4_k_cu_dcf02218_1414906thrust24THRUST_300001_SM_1000_NS12placeholders2_9E:
	.zero		1
	.type		_ZN41_INTERNAL_5a3268b7_4_k_cu_dcf02218_1414904cuda3std3__443_GLOBAL__N__5a3268b7_4_k_cu_dcf02218_1414906ignoreE,@object
	.size		_ZN41_INTERNAL_5a3268b7_4_k_cu_dcf02218_1414904cuda3std3__443_GLOBAL__N__5a3268b7_4_k_cu_dcf02218_1414906ignoreE,(_ZN41_INTERNAL_5a3268b7_4_k_cu_dcf02218_1414904cuda3std6ranges3__45__cpo4dataE - _ZN41_INTERNAL_5a3268b7_4_k_cu_dcf02218_1414904cuda3std3__443_GLOBAL__N__5a3268b7_4_k_cu_dcf02218_1414906ignoreE)
_ZN41_INTERNAL_5a3268b7_4_k_cu_dcf02218_1414904cuda3std3__443_GLOBAL__N__5a3268b7_4_k_cu_dcf02218_1414906ignoreE:
	.zero		1
	.type		_ZN41_INTERNAL_5a3268b7_4_k_cu_dcf02218_1414904cuda3std6ranges3__45__cpo4dataE,@object
	.size		_ZN41_INTERNAL_5a3268b7_4_k_cu_dcf02218_1414904cuda3std6ranges3__45__cpo4dataE,(_ZN41_INTERNAL_5a3268b7_4_k_cu_dcf02218_1414906thrust24THRUST_300001_SM_1000_NS12placeholders2_1E - _ZN41_INTERNAL_5a3268b7_4_k_cu_dcf02218_1414904cuda3std6ranges3__45__cpo4dataE)
_ZN41_INTERNAL_5a3268b7_4_k_cu_dcf02218_1414904cuda3std6ranges3__45__cpo4dataE:
	.zero		1
	.type		_ZN41_INTERNAL_5a3268b7_4_k_cu_dcf02218_1414906thrust24THRUST_300001_SM_1000_NS12placeholders2_1E,@object
	.size		_ZN41_INTERNAL_5a3268b7_4_k_cu_dcf02218_1414906thrust24THRUST_300001_SM_1000_NS12placeholders2_1E,(_ZN41_INTERNAL_5a3268b7_4_k_cu_dcf02218_1414904cuda3std3__45__cpo5beginE - _ZN41_INTERNAL_5a3268b7_4_k_cu_dcf02218_1414906thrust24THRUST_300001_SM_1000_NS12placeholders2_1E)
_ZN41_INTERNAL_5a3268b7_4_k_cu_dcf02218_1414906thrust24THRUST_300001_SM_1000_NS12placeholders2_1E:
	.zero		1
	.type		_ZN41_INTERNAL_5a3268b7_4_k_cu_dcf02218_1414904cuda3std3__45__cpo5beginE,@object
	.size		_ZN41_INTERNAL_5a3268b7_4_k_cu_dcf02218_1414904cuda3std3__45__cpo5beginE,(_ZN41_INTERNAL_5a3268b7_4_k_cu_dcf02218_1414904cuda3std6ranges3__45__cpo5beginE - _ZN41_INTERNAL_5a3268b7_4_k_cu_dcf02218_1414904cuda3std3__45__cpo5beginE)
_ZN41_INTERNAL_5a3268b7_4_k_cu_dcf02218_1414904cuda3std3__45__cpo5beginE:
	.zero		1
	.type		_ZN41_INTERNAL_5a3268b7_4_k_cu_dcf02218_1414904cuda3std6ranges3__45__cpo5beginE,@object
	.size		_ZN41_INTERNAL_5a3268b7_4_k_cu_dcf02218_1414904cuda3std6ranges3__45__cpo5beginE,(_ZN41_INTERNAL_5a3268b7_4_k_cu_dcf02218_1414906thrust24THRUST_300001_SM_1000_NS12placeholders2_5E - _ZN41_INTERNAL_5a3268b7_4_k_cu_dcf02218_1414904cuda3std6ranges3__45__cpo5beginE)
_ZN41_INTERNAL_5a3268b7_4_k_cu_dcf02218_1414904cuda3std6ranges3__45__cpo5beginE:
	.zero		1
	.type		_ZN41_INTERNAL_5a3268b7_4_k_cu_dcf02218_1414906thrust24THRUST_300001_SM_1000_NS12placeholders2_5E,@object
	.size		_ZN41_INTERNAL_5a3268b7_4_k_cu_dcf02218_1414906thrust24THRUST_300001_SM_1000_NS12placeholders2_5E,(_ZN41_INTERNAL_5a3268b7_4_k_cu_dcf02218_1414904cuda3std3__45__cpo6rbeginE - _ZN41_INTERNAL_5a3268b7_4_k_cu_dcf02218_1414906thrust24THRUST_300001_SM_1000_NS12placeholders2_5E)
_ZN41_INTERNAL_5a3268b7_4_k_cu_dcf02218_1414906thrust24THRUST_300001_SM_1000_NS12placeholders2_5E:
	.zero		1
	.type		_ZN41_INTERNAL_5a3268b7_4_k_cu_dcf02218_1414904cuda3std3__45__cpo6rbeginE,@object
	.size		_ZN41_INTERNAL_5a3268b7_4_k_cu_dcf02218_1414904cuda3std3__45__cpo6rbeginE,(_ZN41_INTERNAL_5a3268b7_4_k_cu_dcf02218_1414904cuda3std6ranges3__45__cpo7advanceE - _ZN41_INTERNAL_5a3268b7_4_k_cu_dcf02218_1414904cuda3std3__45__cpo6rbeginE)
_ZN41_INTERNAL_5a3268b7_4_k_cu_dcf02218_1414904cuda3std3__45__cpo6rbeginE:
	.zero		1
	.type		_ZN41_INTERNAL_5a3268b7_4_k_cu_dcf02218_1414904cuda3std6ranges3__45__cpo7advanceE,@object
	.size		_ZN41_INTERNAL_5a3268b7_4_k_cu_dcf02218_1414904cuda3std6ranges3__45__cpo7advanceE,(_ZN41_INTERNAL_5a3268b7_4_k_cu_dcf02218_1414904cuda3std3__47nulloptE - _ZN41_INTERNAL_5a3268b7_4_k_cu_dcf02218_1414904cuda3std6ranges3__45__cpo7advanceE)
_ZN41_INTERNAL_5a3268b7_4_k_cu_dcf02218_1414904cuda3std6ranges3__45__cpo7advanceE:
	.zero		1
	.type		_ZN41_INTERNAL_5a3268b7_4_k_cu_dcf02218_1414904cuda3std3__47nulloptE,@object
	.size		_ZN41_INTERNAL_5a3268b7_4_k_cu_dcf02218_1414904cuda3std3__47nulloptE,(_ZN41_INTERNAL_5a3268b7_4_k_cu_dcf02218_1414904cuda3std6ranges3__45__cpo8distanceE - _ZN41_INTERNAL_5a3268b7_4_k_cu_dcf02218_1414904cuda3std3__47nulloptE)
_ZN41_INTERNAL_5a3268b7_4_k_cu_dcf02218_1414904cuda3std3__47nulloptE:
	.zero		1
	.type		_ZN41_INTERNAL_5a3268b7_4_k_cu_dcf02218_1414904cuda3std6ranges3__45__cpo8distanceE,@object
	.size		_ZN41_INTERNAL_5a3268b7_4_k_cu_dcf02218_1414904cuda3std6ranges3__45__cpo8distanceE,(_ZN41_INTERNAL_5a3268b7_4_k_cu_dcf02218_1414906thrust24THRUST_300001_SM_1000_NS12placeholders3_10E - _ZN41_INTERNAL_5a3268b7_4_k_cu_dcf02218_1414904cuda3std6ranges3__45__cpo8distanceE)
_ZN41_INTERNAL_5a3268b7_4_k_cu_dcf02218_1414904cuda3std6ranges3__45__cpo8distanceE:
	.zero		1
	.type		_ZN41_INTERNAL_5a3268b7_4_k_cu_dcf02218_1414906thrust24THRUST_300001_SM_1000_NS12placeholders3_10E,@object
	.size		_ZN41_INTERNAL_5a3268b7_4_k_cu_dcf02218_1414906thrust24THRUST_300001_SM_1000_NS12placeholders3_10E,(_ZN41_INTERNAL_5a3268b7_4_k_cu_dcf02218_1414904cuda3std3__419piecewise_constructE - _ZN41_INTERNAL_5a3268b7_4_k_cu_dcf02218_1414906thrust24THRUST_300001_SM_1000_NS12placeholders3_10E)
_ZN41_INTERNAL_5a3268b7_4_k_cu_dcf02218_1414906thrust24THRUST_300001_SM_1000_NS12placeholders3_10E:
	.zero		1
	.type		_ZN41_INTERNAL_5a3268b7_4_k_cu_dcf02218_1414904cuda3std3__419piecewise_constructE,@object
	.size		_ZN41_INTERNAL_5a3268b7_4_k_cu_dcf02218_1414904cuda3std3__419piecewise_constructE,(_ZN41_INTERNAL_5a3268b7_4_k_cu_dcf02218_1414904cuda3std6ranges3__45__cpo5cdataE - _ZN41_INTERNAL_5a3268b7_4_k_cu_dcf02218_1414904cuda3std3__419piecewise_constructE)
_ZN41_INTERNAL_5a3268b7_4_k_cu_dcf02218_1414904cuda3std3__419piecewise_constructE:
	.zero		1
	.type		_ZN41_INTERNAL_5a3268b7_4_k_cu_dcf02218_1414904cuda3std6ranges3__45__cpo5cdataE,@object
	.size		_ZN41_INTERNAL_5a3268b7_4_k_cu_dcf02218_1414904cuda3std6ranges3__45__cpo5cdataE,(_ZN41_INTERNAL_5a3268b7_4_k_cu_dcf02218_1414906thrust24THRUST_300001_SM_1000_NS12placeholders2_2E - _ZN41_INTERNAL_5a3268b7_4_k_cu_dcf02218_1414904cuda3std6ranges3__45__cpo5cdataE)
_ZN41_INTERNAL_5a3268b7_4_k_cu_dcf02218_1414904cuda3std6ranges3__45__cpo5cdataE:
	.zero		1
	.type		_ZN41_INTERNAL_5a3268b7_4_k_cu_dcf02218_1414906thrust24THRUST_300001_SM_1000_NS12placeholders2_2E,@object
	.size		_ZN41_INTERNAL_5a3268b7_4_k_cu_dcf02218_1414906thrust24THRUST_300001_SM_1000_NS12placeholders2_2E,(_ZN41_INTERNAL_5a3268b7_4_k_cu_dcf02218_1414904cuda3std3__45__cpo3endE - _ZN41_INTERNAL_5a3268b7_4_k_cu_dcf02218_1414906thrust24THRUST_300001_SM_1000_NS12placeholders2_2E)
_ZN41_INTERNAL_5a3268b7_4_k_cu_dcf02218_1414906thrust24THRUST_300001_SM_1000_NS12placeholders2_2E:
	.zero		1
	.type		_ZN41_INTERNAL_5a3268b7_4_k_cu_dcf02218_1414904cuda3std3__45__cpo3endE,@object
	.size		_ZN41_INTERNAL_5a3268b7_4_k_cu_dcf02218_1414904cuda3std3__45__cpo3endE,(_ZN41_INTERNAL_5a3268b7_4_k_cu_dcf02218_1414904cuda3std6ranges3__45__cpo3endE - _ZN41_INTERNAL_5a3268b7_4_k_cu_dcf02218_1414904cuda3std3__45__cpo3endE)
_ZN41_INTERNAL_5a3268b7_4_k_cu_dcf02218_1414904cuda3std3__45__cpo3endE:
	.zero		1
	.type		_ZN41_INTERNAL_5a3268b7_4_k_cu_dcf02218_1414904cuda3std6ranges3__45__cpo3endE,@object
	.size		_ZN41_INTERNAL_5a3268b7_4_k_cu_dcf02218_1414904cuda3std6ranges3__45__cpo3endE,(_ZN41_INTERNAL_5a3268b7_4_k_cu_dcf02218_1414906thrust24THRUST_300001_SM_1000_NS12placeholders2_6E - _ZN41_INTERNAL_5a3268b7_4_k_cu_dcf02218_1414904cuda3std6ranges3__45__cpo3endE)
_ZN41_INTERNAL_5a3268b7_4_k_cu_dcf02218_1414904cuda3std6ranges3__45__cpo3endE:
	.zero		1
	.type		_ZN41_INTERNAL_5a3268b7_4_k_cu_dcf02218_1414906thrust24THRUST_300001_SM_1000_NS12placeholders2_6E,@object
	.size		_ZN41_INTERNAL_5a3268b7_4_k_cu_dcf02218_1414906thrust24THRUST_300001_SM_1000_NS12placeholders2_6E,(_ZN41_INTERNAL_5a3268b7_4_k_cu_dcf02218_1414904cuda3std3__45__cpo4rendE - _ZN41_INTERNAL_5a3268b7_4_k_cu_dcf02218_1414906thrust24THRUST_300001_SM_1000_NS12placeholders2_6E)
_ZN41_INTERNAL_5a3268b7_4_k_cu_dcf02218_1414906thrust24THRUST_300001_SM_1000_NS12placeholders2_6E:
	.zero		1
	.type		_ZN41_INTERNAL_5a3268b7_4_k_cu_dcf02218_1414904cuda3std3__45__cpo4rendE,@object
	.size		_ZN41_INTERNAL_5a3268b7_4_k_cu_dcf02218_1414904cuda3std3__45__cpo4rendE,(_ZN41_INTERNAL_5a3268b7_4_k_cu_dcf02218_1414904cuda3std6ranges3__45__cpo9iter_swapE - _ZN41_INTERNAL_5a3268b7_4_k_cu_dcf02218_1414904cuda3std3__45__cpo4rendE)
_ZN41_INTERNAL_5a3268b7_4_k_cu_dcf02218_1414904cuda3std3__45__cpo4rendE:
	.zero		1
	.type		_ZN41_INTERNAL_5a3268b7_4_k_cu_dcf02218_1414904cuda3std6ranges3__45__cpo9iter_swapE,@object
	.size		_ZN41_INTERNAL_5a3268b7_4_k_cu_dcf02218_1414904cuda3std6ranges3__45__cpo9iter_swapE,(_ZN41_INTERNAL_5a3268b7_4_k_cu_dcf02218_1414904cuda3std3__48unexpectE - _ZN41_INTERNAL_5a3268b7_4_k_cu_dcf02218_1414904cuda3std6ranges3__45__cpo9iter_swapE)
_ZN41_INTERNAL_5a3268b7_4_k_cu_dcf02218_1414904cuda3std6ranges3__45__cpo9iter_swapE:
	.zero		1
	.type		_ZN41_INTERNAL_5a3268b7_4_k_cu_dcf02218_1414904cuda3std3__48unexpectE,@object
	.size		_ZN41_INTERNAL_5a3268b7_4_k_cu_dcf02218_1414904cuda3std3__48unexpectE,(_ZN41_INTERNAL_5a3268b7_4_k_cu_dcf02218_1414906thrust24THRUST_300001_SM_1000_NS8cuda_cub3parE - _ZN41_INTERNAL_5a3268b7_4_k_cu_dcf02218_1414904cuda3std3__48unexpectE)
_ZN41_INTERNAL_5a3268b7_4_k_cu_dcf02218_1414904cuda3std3__48unexpectE:
	.zero		1
	.type		_ZN41_INTERNAL_5a3268b7_4_k_cu_dcf02218_1414906thrust24THRUST_300001_SM_1000_NS8cuda_cub3parE,@object
	.size		_ZN41_INTERNAL_5a3268b7_4_k_cu_dcf02218_1414906thrust24THRUST_300001_SM_1000_NS8cuda_cub3parE,(_ZN41_INTERNAL_5a3268b7_4_k_cu_dcf02218_1414906thrust24THRUST_300001_SM_1000_NS12placeholders2_4E - _ZN41_INTERNAL_5a3268b7_4_k_cu_dcf02218_1414906thrust24THRUST_300001_SM_1000_NS8cuda_cub3parE)
_ZN41_INTERNAL_5a3268b7_4_k_cu_dcf02218_1414906thrust24THRUST_300001_SM_1000_NS8cuda_cub3parE:
	.zero		1
	.type		_ZN41_INTERNAL_5a3268b7_4_k_cu_dcf02218_1414906thrust24THRUST_300001_SM_1000_NS12placeholders2_4E,@object
	.size		_ZN41_INTERNAL_5a3268b7_4_k_cu_dcf02218_1414906thrust24THRUST_300001_SM_1000_NS12placeholders2_4E,(_ZN41_INTERNAL_5a3268b7_4_k_cu_dcf02218_1414904cuda3std3__45__cpo4cendE - _ZN41_INTERNAL_5a3268b7_4_k_cu_dcf02218_1414906thrust24THRUST_300001_SM_1000_NS12placeholders2_4E)
_ZN41_INTERNAL_5a3268b7_4_k_cu_dcf02218_1414906thrust24THRUST_300001_SM_1000_NS12placeholders2_4E:
	.zero		1
	.type		_ZN41_INTERNAL_5a3268b7_4_k_cu_dcf02218_1414904cuda3std3__45__cpo4cendE,@object
	.size		_ZN41_INTERNAL_5a3268b7_4_k_cu_dcf02218_1414904cuda3std3__45__cpo4cendE,(_ZN41_INTERNAL_5a3268b7_4_k_cu_dcf02218_1414904cuda3std6ranges3__45__cpo4cendE - _ZN41_INTERNAL_5a3268b7_4_k_cu_dcf02218_1414904cuda3std3__45__cpo4cendE)
_ZN41_INTERNAL_5a3268b7_4_k_cu_dcf02218_1414904cuda3std3__45__cpo4cendE:
	.zero		1
	.type		_ZN41_INTERNAL_5a3268b7_4_k_cu_dcf02218_1414904cuda3std6ranges3__45__cpo4cendE,@object
	.size		_ZN41_INTERNAL_5a3268b7_4_k_cu_dcf02218_1414904cuda3std6ranges3__45__cpo4cendE,(_ZN41_INTERNAL_5a3268b7_4_k_cu_dcf02218_1414904cuda3std3__420unreachable_sentinelE - _ZN41_INTERNAL_5a3268b7_4_k_cu_dcf02218_1414904cuda3std6ranges3__45__cpo4cendE)
_ZN41_INTERNAL_5a3268b7_4_k_cu_dcf02218_1414904cuda3std6ranges3__45__cpo4cendE:
	.zero		1
	.type		_ZN41_INTERNAL_5a3268b7_4_k_cu_dcf02218_1414904cuda3std3__420unreachable_sentinelE,@object
	.size		_ZN41_INTERNAL_5a3268b7_4_k_cu_dcf02218_1414904cuda3std3__420unreachable_sentinelE,(_ZN41_INTERNAL_5a3268b7_4_k_cu_dcf02218_1414904cuda3std6ranges3__45__cpo5ssizeE - _ZN41_INTERNAL_5a3268b7_4_k_cu_dcf02218_1414904cuda3std3__420unreachable_sentinelE)
_ZN41_INTERNAL_5a3268b7_4_k_cu_dcf02218_1414904cuda3std3__420unreachable_sentinelE:
	.zero		1
	.type		_ZN41_INTERNAL_5a3268b7_4_k_cu_dcf02218_1414904cuda3std6ranges3__45__cpo5ssizeE,@object
	.size		_ZN41_INTERNAL_5a3268b7_4_k_cu_dcf02218_1414904cuda3std6ranges3__45__cpo5ssizeE,(_ZN41_INTERNAL_5a3268b7_4_k_cu_dcf02218_1414906thrust24THRUST_300001_SM_1000_NS12placeholders2_8E - _ZN41_INTERNAL_5a3268b7_4_k_cu_dcf02218_1414904cuda3std6ranges3__45__cpo5ssizeE)
_ZN41_INTERNAL_5a3268b7_4_k_cu_dcf02218_1414904cuda3std6ranges3__45__cpo5ssizeE:
	.zero		1
	.type		_ZN41_INTERNAL_5a3268b7_4_k_cu_dcf02218_1414906thrust24THRUST_300001_SM_1000_NS12placeholders2_8E,@object
	.size		_ZN41_INTERNAL_5a3268b7_4_k_cu_dcf02218_1414906thrust24THRUST_300001_SM_1000_NS12placeholders2_8E,(_ZN41_INTERNAL_5a3268b7_4_k_cu_dcf02218_1414904cuda3std3__45__cpo5crendE - _ZN41_INTERNAL_5a3268b7_4_k_cu_dcf02218_1414906thrust24THRUST_300001_SM_1000_NS12placeholders2_8E)
_ZN41_INTERNAL_5a3268b7_4_k_cu_dcf02218_1414906thrust24THRUST_300001_SM_1000_NS12placeholders2_8E:
	.zero		1
	.type		_ZN41_INTERNAL_5a3268b7_4_k_cu_dcf02218_1414904cuda3std3__45__cpo5crendE,@object
	.size		_ZN41_INTERNAL_5a3268b7_4_k_cu_dcf02218_1414904cuda3std3__45__cpo5crendE,(_ZN41_INTERNAL_5a3268b7_4_k_cu_dcf02218_1414904cuda3std6ranges3__45__cpo4prevE - _ZN41_INTERNAL_5a3268b7_4_k_cu_dcf02218_1414904cuda3std3__45__cpo5crendE)
_ZN41_INTERNAL_5a3268b7_4_k_cu_dcf02218_1414904cuda3std3__45__cpo5crendE:
	.zero		1
	.type		_ZN41_INTERNAL_5a3268b7_4_k_cu_dcf02218_1414904cuda3std6ranges3__45__cpo4prevE,@object
	.size		_ZN41_INTERNAL_5a3268b7_4_k_cu_dcf02218_1414904cuda3std6ranges3__45__cpo4prevE,(_ZN41_INTERNAL_5a3268b7_4_k_cu_dcf02218_1414904cuda3std6ranges3__45__cpo9iter_moveE - _ZN41_INTERNAL_5a3268b7_4_k_cu_dcf02218_1414904cuda3std6ranges3__45__cpo4prevE)
_ZN41_INTERNAL_5a3268b7_4_k_cu_dcf02218_1414904cuda3std6ranges3__45__cpo4prevE:
	.zero		1
	.type		_ZN41_INTERNAL_5a3268b7_4_k_cu_dcf02218_1414904cuda3std6ranges3__45__cpo9iter_moveE,@object
	.size		_ZN41_INTERNAL_5a3268b7_4_k_cu_dcf02218_1414904cuda3std6ranges3__45__cpo9iter_moveE,(_ZN41_INTERNAL_5a3268b7_4_k_cu_dcf02218_1414906thrust24THRUST_300001_SM_1000_NS6system6detail10sequential3seqE - _ZN41_INTERNAL_5a3268b7_4_k_cu_dcf02218_1414904cuda3std6ranges3__45__cpo9iter_moveE)
_ZN41_INTERNAL_5a3268b7_4_k_cu_dcf02218_1414904cuda3std6ranges3__45__cpo9iter_moveE:
	.zero		1
	.type		_ZN41_INTERNAL_5a3268b7_4_k_cu_dcf02218_1414906thrust24THRUST_300001_SM_1000_NS6system6detail10sequential3seqE,@object
	.size		_ZN41_INTERNAL_5a3268b7_4_k_cu_dcf02218_1414906thrust24THRUST_300001_SM_1000_NS6system6detail10sequential3seqE,(.L_31 - _ZN41_INTERNAL_5a3268b7_4_k_cu_dcf02218_1414906thrust24THRUST_300001_SM_1000_NS6system6detail10sequential3seqE)
_ZN41_INTERNAL_5a3268b7_4_k_cu_dcf02218_1414906thrust24THRUST_300001_SM_1000_NS6system6detail10sequential3seqE:
	.zero		1
.L_31:


//--------------------- .nv.constant0._ZN3cub18CUB_300001_SM_10006detail11EmptyKernelIvEEvv --------------------------
	.section	.nv.constant0._ZN3cub18CUB_300001_SM_10006detail11EmptyKernelIvEEvv,"a",@progbits
	.sectionflags	@""
	.align	4
.nv.constant0._ZN3cub18CUB_300001_SM_10006detail11EmptyKernelIvEEvv:
	.zero		896


//--------------------- SYMBOLS --------------------------

	.type		.nv.reservedSmem.offset0,@object
	.size		.nv.reservedSmem.offset0,0x4
